//
// Generated by NVIDIA NVVM Compiler
//
// Compiler Build ID: CL-36424714
// Cuda compilation tools, release 13.0, V13.0.88
// Based on NVVM 20.0.0
//

.version 9.0
.target sm_100
.address_size 64

	// .globl	_Z13device_methodPfS_Pii

.visible .entry _Z13device_methodPfS_Pii(
	.param .u64 .ptr .align 1 _Z13device_methodPfS_Pii_param_0,
	.param .u64 .ptr .align 1 _Z13device_methodPfS_Pii_param_1,
	.param .u64 .ptr .align 1 _Z13device_methodPfS_Pii_param_2,
	.param .u32 _Z13device_methodPfS_Pii_param_3
)
{
	.reg .pred 	%p<3>;
	.reg .b32 	%r<11>;
	.reg .b32 	%f<6>;
	.reg .b64 	%rd<14>;

	ld.param.u64 	%rd2, [_Z13device_methodPfS_Pii_param_0];
	ld.param.u64 	%rd3, [_Z13device_methodPfS_Pii_param_1];
	ld.param.u64 	%rd4, [_Z13device_methodPfS_Pii_param_2];
	ld.param.u32 	%r2, [_Z13device_methodPfS_Pii_param_3];
	cvta.to.global.u64 	%rd1, %rd4;
	mov.u32 	%r3, %ctaid.y;
	mov.u32 	%r4, %nctaid.x;
	mov.u32 	%r5, %ctaid.x;
	mad.lo.s32 	%r6, %r3, %r4, %r5;
	mov.u32 	%r7, %tid.x;
	mov.u32 	%r8, %ntid.x;
	mad.lo.s32 	%r1, %r6, %r8, %r7;
	setp.ge.s32 	%p1, %r1, %r2;
	@%p1 bra 	$L__BB0_4;
	cvta.to.global.u64 	%rd5, %rd2;
	cvta.to.global.u64 	%rd6, %rd3;
	mul.wide.s32 	%rd7, %r1, 4;
	add.s64 	%rd8, %rd5, %rd7;
	ld.global.f32 	%f1, [%rd8];
	add.s64 	%rd9, %rd6, %rd7;
	ld.global.f32 	%f2, [%rd9];
	mul.f32 	%f3, %f2, %f2;
	fma.rn.f32 	%f4, %f1, %f1, %f3;
	sqrt.rn.f32 	%f5, %f4;
	setp.gtu.f32 	%p2, %f5, 0f3F800000;
	@%p2 bra 	$L__BB0_3;
	add.s64 	%rd11, %rd1, %rd7;
	mov.b32 	%r9, 1;
	st.global.u32 	[%rd11], %r9;
	bra.uni 	$L__BB0_4;
$L__BB0_3:
	add.s64 	%rd13, %rd1, %rd7;
	mov.b32 	%r10, 0;
	st.global.u32 	[%rd13], %r10;
$L__BB0_4:
	ret;

}


// ===== COMPILED SASS (sm_100) =====

	.target	sm_100

	.elftype	@"ET_EXEC"


//--------------------- .note.nv.tkinfo           --------------------------
	.section	.note.nv.tkinfo,"",@"SHT_NOTE"
	.sectionflags	@"SHF_NOTE_NV_TKINFO"
	.tkinfo
        /*0018*/ 	.word	0x00000002
        /*0030*/ 	.string	""
        /*0030*/ 	.string	"ptxas"
        /*0030*/ 	.string	"Cuda compilation tools, release 13.0, V13.0.88"
        /*0030*/ 	.string	"Build cuda_13.0.r13.0/compiler.36424714_0"
        /*0030*/ 	.string	"-arch sm_100 -m 64 "



//--------------------- .note.nv.cuinfo           --------------------------
	.section	.note.nv.cuinfo,"",@"SHT_NOTE"
	.sectionflags	@"SHF_NOTE_NV_CUINFO"
        /*0018*/ 	.short	0x0002
        /*001a*/ 	.short	0x0064
        /*001c*/ 	.short	0x0082
	.zero		2


//--------------------- .nv.info                  --------------------------
	.section	.nv.info,"",@"SHT_CUDA_INFO"
	.align	4


	//----- nvinfo : EIATTR_REGCOUNT
	.align		4
        /*0000*/ 	.byte	0x04, 0x2f
        /*0002*/ 	.short	(.L_1 - .L_0)
	.align		4
.L_0:
        /*0004*/ 	.word	index@(_Z13device_methodPfS_Pii)
        /*0008*/ 	.word	0x0000000b


	//----- nvinfo : EIATTR_FRAME_SIZE
	.align		4
.L_1:
        /*000c*/ 	.byte	0x04, 0x11
        /*000e*/ 	.short	(.L_3 - .L_2)
	.align		4
.L_2:
        /*0010*/ 	.word	index@($__internal_0_$__cuda_sm20_sqrt_rn_f32_slowpath)
        /*0014*/ 	.word	0x00000000


	//----- nvinfo : EIATTR_FRAME_SIZE
	.align		4
.L_3:
        /*0018*/ 	.byte	0x04, 0x11
        /*001a*/ 	.short	(.L_5 - .L_4)
	.align		4
.L_4:
        /*001c*/ 	.word	index@(_Z13device_methodPfS_Pii)
        /*0020*/ 	.word	0x00000000


	//----- nvinfo : EIATTR_MIN_STACK_SIZE
	.align		4
.L_5:
        /*0024*/ 	.byte	0x04, 0x12
        /*0026*/ 	.short	(.L_7 - .L_6)
	.align		4
.L_6:
        /*0028*/ 	.word	index@(_Z13device_methodPfS_Pii)
        /*002c*/ 	.word	0x00000000
.L_7:


//--------------------- .nv.compat                --------------------------
	.section	.nv.compat,"",@"SHT_CUDA_COMPAT_INFO"
	.align	4
        /*0000*/ 	.byte	0x02, 0x09, 0x00, 0x00, 0x02, 0x02, 0x01, 0x00, 0x02, 0x05, 0x05, 0x00, 0x03, 0x07, 0x01, 0x01
        /*0010*/ 	.byte	0x02, 0x03, 0x00, 0x00, 0x02, 0x06, 0x01, 0x00, 0x04, 0x0b, 0x08, 0x00, 0x01, 0x00, 0x00, 0x00
        /*0020*/ 	.byte	0x00, 0x00, 0x00, 0x00


//--------------------- .nv.info._Z13device_methodPfS_Pii --------------------------
	.section	.nv.info._Z13device_methodPfS_Pii,"",@"SHT_CUDA_INFO"
	.sectionflags	@""
	.align	4


	//----- nvinfo : EIATTR_CUDA_API_VERSION
	.align		4
        /*0000*/ 	.byte	0x04, 0x37
        /*0002*/ 	.short	(.L_9 - .L_8)
.L_8:
        /*0004*/ 	.word	0x00000082


	//----- nvinfo : EIATTR_KPARAM_INFO
	.align		4
.L_9:
        /*0008*/ 	.byte	0x04, 0x17
        /*000a*/ 	.short	(.L_11 - .L_10)
.L_10:
        /*000c*/ 	.word	0x00000000
        /*0010*/ 	.short	0x0003
        /*0012*/ 	.short	0x0018
        /*0014*/ 	.byte	0x00, 0xf0, 0x11, 0x00


	//----- nvinfo : EIATTR_KPARAM_INFO
	.align		4
.L_11:
        /*0018*/ 	.byte	0x04, 0x17
        /*001a*/ 	.short	(.L_13 - .L_12)
.L_12:
        /*001c*/ 	.word	0x00000000
        /*0020*/ 	.short	0x0002
        /*0022*/ 	.short	0x0010
        /*0024*/ 	.byte	0x00, 0xf5, 0x21, 0x00


	//----- nvinfo : EIATTR_KPARAM_INFO
	.align		4
.L_13:
        /*0028*/ 	.byte	0x04, 0x17
        /*002a*/ 	.short	(.L_15 - .L_14)
.L_14:
        /*002c*/ 	.word	0x00000000
        /*0030*/ 	.short	0x0001
        /*0032*/ 	.short	0x0008
        /*0034*/ 	.byte	0x00, 0xf5, 0x21, 0x00


	//----- nvinfo : EIATTR_KPARAM_INFO
	.align		4
.L_15:
        /*0038*/ 	.byte	0x04, 0x17
        /*003a*/ 	.short	(.L_17 - .L_16)
.L_16:
        /*003c*/ 	.word	0x00000000
        /*0040*/ 	.short	0x0000
        /*0042*/ 	.short	0x0000
        /*0044*/ 	.byte	0x00, 0xf5, 0x21, 0x00


	//----- nvinfo : EIATTR_SPARSE_MMA_MASK
	.align		4
.L_17:
        /*0048*/ 	.byte	0x03, 0x50
        /*004a*/ 	.short	0x0000


	//----- nvinfo : EIATTR_MAXREG_COUNT
	.align		4
        /*004c*/ 	.byte	0x03, 0x1b
        /*004e*/ 	.short	0x00ff


	//----- nvinfo : EIATTR_MERCURY_ISA_VERSION
	.align		4
        /*0050*/ 	.byte	0x03, 0x5f
        /*0052*/ 	.short	0x0101


	//----- nvinfo : EIATTR_VRC_CTA_INIT_COUNT
	.align		4
        /*0054*/ 	.byte	0x02, 0x4a
	.zero		1
	.zero		1


	//----- nvinfo : EIATTR_EXIT_INSTR_OFFSETS
	.align		4
        /*0058*/ 	.byte	0x04, 0x1c
        /*005a*/ 	.short	(.L_19 - .L_18)


	//   ....[0]....
.L_18:
        /*005c*/ 	.word	0x000000a0


	//   ....[1]....
        /*0060*/ 	.word	0x00000270


	//   ....[2]....
        /*0064*/ 	.word	0x000002b0


	//----- nvinfo : EIATTR_CRS_STACK_SIZE
	.align		4
.L_19:
        /*0068*/ 	.byte	0x04, 0x1e
        /*006a*/ 	.short	(.L_21 - .L_20)
.L_20:
        /*006c*/ 	.word	0x00000000


	//----- nvinfo : EIATTR_CBANK_PARAM_SIZE
	.align		4
.L_21:
        /*0070*/ 	.byte	0x03, 0x19
        /*0072*/ 	.short	0x001c


	//----- nvinfo : EIATTR_PARAM_CBANK
	.align		4
        /*0074*/ 	.byte	0x04, 0x0a
        /*0076*/ 	.short	(.L_23 - .L_22)
	.align		4
.L_22:
        /*0078*/ 	.word	index@(.nv.constant0._Z13device_methodPfS_Pii)
        /*007c*/ 	.short	0x0380
        /*007e*/ 	.short	0x001c


	//----- nvinfo : EIATTR_SW_WAR
	.align		4
.L_23:
        /*0080*/ 	.byte	0x04, 0x36
        /*0082*/ 	.short	(.L_25 - .L_24)
.L_24:
        /*0084*/ 	.word	0x00000008
.L_25:


//--------------------- .nv.callgraph             --------------------------
	.section	.nv.callgraph,"",@"SHT_CUDA_CALLGRAPH"
	.align	4
	.sectionentsize	8
	.align		4
        /*0000*/ 	.word	0x00000000
	.align		4
        /*0004*/ 	.word	0xffffffff
	.align		4
        /*0008*/ 	.word	0x00000000
	.align		4
        /*000c*/ 	.word	0xfffffffe
	.align		4
        /*0010*/ 	.word	0x00000000
	.align		4
        /*0014*/ 	.word	0xfffffffd
	.align		4
        /*0018*/ 	.word	0x00000000
	.align		4
        /*001c*/ 	.word	0xfffffffc


//--------------------- .text._Z13device_methodPfS_Pii --------------------------
	.section	.text._Z13device_methodPfS_Pii,"ax",@progbits
	.align	128
        .global         _Z13device_methodPfS_Pii
        .type           _Z13device_methodPfS_Pii,@function
        .size           _Z13device_methodPfS_Pii,(.L_x_5 - _Z13device_methodPfS_Pii)
        .other          _Z13device_methodPfS_Pii,@"STO_CUDA_ENTRY STV_DEFAULT"
_Z13device_methodPfS_Pii:
.text._Z13device_methodPfS_Pii:
[----:B------:R-:W-:Y:S01]  /*0000*/  LDC R1, c[0x0][0x37c] ;  /* 0x0000df00ff017b82 */ /* 0x000fe20000000800 */
[----:B------:R-:W0:Y:S07]  /*0010*/  S2R R2, SR_TID.X ;  /* 0x0000000000027919 */ /* 0x000e2e0000002100 */
[----:B------:R-:W-:Y:S01]  /*0020*/  S2UR UR4, SR_CTAID.Y ;  /* 0x00000000000479c3 */ /* 0x000fe20000002600 */
[----:B------:R-:W1:Y:S01]  /*0030*/  LDCU UR5, c[0x0][0x370] ;  /* 0x00006e00ff0577ac */ /* 0x000e620008000800 */
[----:B------:R-:W2:Y:S06]  /*0040*/  LDCU UR7, c[0x0][0x398] ;  /* 0x00007300ff0777ac */ /* 0x000eac0008000800 */
[----:B------:R-:W1:Y:S08]  /*0050*/  S2UR UR6, SR_CTAID.X ;  /* 0x00000000000679c3 */ /* 0x000e700000002500 */
[----:B------:R-:W0:Y:S01]  /*0060*/  LDC R3, c[0x0][0x360] ;  /* 0x0000d800ff037b82 */ /* 0x000e220000000800 */
[----:B-1----:R-:W-:-:S06]  /*0070*/  UIMAD UR4, UR4, UR5, UR6 ;  /* 0x00000005040472a4 */ /* 0x002fcc000f8e0206 */
[----:B0-----:R-:W-:-:S05]  /*0080*/  IMAD R2, R3, UR4, R2 ;  /* 0x0000000403027c24 */ /* 0x001fca000f8e0202 */
[----:B--2---:R-:W-:-:S13]  /*0090*/  ISETP.GE.AND P0, PT, R2, UR7, PT ;  /* 0x0000000702007c0c */ /* 0x004fda000bf06270 */
[----:B------:R-:W-:Y:S05]  /*00a0*/  @P0 EXIT ;  /* 0x000000000000094d */ /* 0x000fea0003800000 */
[----:B------:R-:W0:Y:S01]  /*00b0*/  LDC.64 R6, c[0x0][0x388] ;  /* 0x0000e200ff067b82 */ /* 0x000e220000000a00 */
[----:B------:R-:W1:Y:S07]  /*00c0*/  LDCU.64 UR4, c[0x0][0x358] ;  /* 0x00006b00ff0477ac */ /* 0x000e6e0008000a00 */
[----:B------:R-:W2:Y:S01]  /*00d0*/  LDC.64 R4, c[0x0][0x380] ;  /* 0x0000e000ff047b82 */ /* 0x000ea20000000a00 */
[----:B0-----:R-:W-:-:S06]  /*00e0*/  IMAD.WIDE R6, R2, 0x4, R6 ;  /* 0x0000000402067825 */ /* 0x001fcc00078e0206 */
[----:B-1----:R-:W3:Y:S01]  /*00f0*/  LDG.E R6, desc[UR4][R6.64] ;  /* 0x0000000406067981 */ /* 0x002ee2000c1e1900 */
[----:B--2---:R-:W-:-:S06]  /*0100*/  IMAD.WIDE R4, R2, 0x4, R4 ;  /* 0x0000000402047825 */ /* 0x004fcc00078e0204 */
[----:B------:R-:W2:Y:S01]  /*0110*/  LDG.E R4, desc[UR4][R4.64] ;  /* 0x0000000404047981 */ /* 0x000ea2000c1e1900 */
[----:B------:R-:W-:Y:S01]  /*0120*/  BSSY.RECONVERGENT B0, `(.L_x_0) ;  /* 0x000000f000007945 */ /* 0x000fe20003800200 */
[----:B---3--:R-:W-:-:S04]  /*0130*/  FMUL R3, R6, R6 ;  /* 0x0000000606037220 */ /* 0x008fc80000400000 */
[----:B--2---:R-:W-:-:S05]  /*0140*/  FFMA R0, R4, R4, R3 ;  /* 0x0000000404007223 */ /* 0x004fca0000000003 */
[----:B------:R-:W-:Y:S01]  /*0150*/  IADD3 R8, PT, PT, R0, -0xd000000, RZ ;  /* 0xf300000000087810 */ /* 0x000fe20007ffe0ff */
[----:B------:R0:W1:Y:S03]  /*0160*/  MUFU.RSQ R3, R0 ;  /* 0x0000000000037308 */ /* 0x0000660000001400 */
[----:B------:R-:W-:-:S13]  /*0170*/  ISETP.GT.U32.AND P0, PT, R8, 0x727fffff, PT ;  /* 0x727fffff0800780c */ /* 0x000fda0003f04070 */
[----:B0-----:R-:W-:Y:S05]  /*0180*/  @!P0 BRA `(.L_x_1) ;  /* 0x0000000000108947 */ /* 0x001fea0003800000 */
[----:B------:R-:W-:-:S07]  /*0190*/  MOV R8, 0x1b0 ;  /* 0x000001b000087802 */ /* 0x000fce0000000f00 */
[----:B-1----:R-:W-:Y:S05]  /*01a0*/  CALL.REL.NOINC `($__internal_0_$__cuda_sm20_sqrt_rn_f32_slowpath) ;  /* 0x0000000000447944 */ /* 0x002fea0003c00000 */
[----:B------:R-:W-:Y:S01]  /*01b0*/  MOV R0, R3 ;  /* 0x0000000300007202 */ /* 0x000fe20000000f00 */
[----:B------:R-:W-:Y:S06]  /*01c0*/  BRA `(.L_x_2) ;  /* 0x0000000000107947 */ /* 0x000fec0003800000 */
.L_x_1:
[----:B-1----:R-:W-:Y:S01]  /*01d0*/  FMUL.FTZ R5, R0, R3 ;  /* 0x0000000300057220 */ /* 0x002fe20000410000 */
[----:B------:R-:W-:-:S03]  /*01e0*/  FMUL.FTZ R3, R3, 0.5 ;  /* 0x3f00000003037820 */ /* 0x000fc60000410000 */
[----:B------:R-:W-:-:S04]  /*01f0*/  FFMA R0, -R5, R5, R0 ;  /* 0x0000000505007223 */ /* 0x000fc80000000100 */
[----:B------:R-:W-:-:S07]  /*0200*/  FFMA R0, R0, R3, R5 ;  /* 0x0000000300007223 */ /* 0x000fce0000000005 */
.L_x_2:
[----:B------:R-:W-:Y:S05]  /*0210*/  BSYNC.RECONVERGENT B0 ;  /* 0x0000000000007941 */ /* 0x000fea0003800200 */
.L_x_0:
[----:B------:R-:W-:-:S13]  /*0220*/  FSETP.GTU.AND P0, PT, R0, 1, PT ;  /* 0x3f8000000000780b */ /* 0x000fda0003f0c000 */
[----:B------:R-:W0:Y:S01]  /*0230*/  @!P0 LDC.64 R4, c[0x0][0x390] ;  /* 0x0000e400ff048b82 */ /* 0x000e220000000a00 */
[----:B------:R-:W-:Y:S01]  /*0240*/  @!P0 MOV R3, 0x1 ;  /* 0x0000000100038802 */ /* 0x000fe20000000f00 */
[----:B0-----:R-:W-:-:S05]  /*0250*/  @!P0 IMAD.WIDE R4, R2, 0x4, R4 ;  /* 0x0000000402048825 */ /* 0x001fca00078e0204 */
[----:B------:R0:W-:Y:S01]  /*0260*/  @!P0 STG.E desc[UR4][R4.64], R3 ;  /* 0x0000000304008986 */ /* 0x0001e2000c101904 */
[----:B------:R-:W-:Y:S05]  /*0270*/  @!P0 EXIT ;  /* 0x000000000000894d */ /* 0x000fea0003800000 */
[----:B0-----:R-:W0:Y:S02]  /*0280*/  LDC.64 R4, c[0x0][0x390] ;  /* 0x0000e400ff047b82 */ /* 0x001e240000000a00 */
[----:B0-----:R-:W-:-:S05]  /*0290*/  IMAD.WIDE R4, R2, 0x4, R4 ;  /* 0x0000000402047825 */ /* 0x001fca00078e0204 */
[----:B------:R-:W-:Y:S01]  /*02a0*/  STG.E desc[UR4][R4.64], RZ ;  /* 0x000000ff04007986 */ /* 0x000fe2000c101904 */
[----:B------:R-:W-:Y:S05]  /*02b0*/  EXIT ;  /* 0x000000000000794d */ /* 0x000fea0003800000 */
        .weak           $__internal_0_$__cuda_sm20_sqrt_rn_f32_slowpath
        .type           $__internal_0_$__cuda_sm20_sqrt_rn_f32_slowpath,@function
        .size           $__internal_0_$__cuda_sm20_sqrt_rn_f32_slowpath,(.L_x_5 - $__internal_0_$__cuda_sm20_sqrt_rn_f32_slowpath)
$__internal_0_$__cuda_sm20_sqrt_rn_f32_slowpath:
[----:B------:R-:W-:-:S13]  /*02c0*/  LOP3.LUT P0, RZ, R0, 0x7fffffff, RZ, 0xc0, !PT ;  /* 0x7fffffff00ff7812 */ /* 0x000fda000780c0ff */
[----:B------:R-:W-:Y:S01]  /*02d0*/  @!P0 MOV R3, R0 ;  /* 0x0000000000038202 */ /* 0x000fe20000000f00 */
[----:B------:R-:W-:Y:S06]  /*02e0*/  @!P0 BRA `(.L_x_3) ;  /* 0x0000000000408947 */ /* 0x000fec0003800000 */
[----:B------:R-:W-:-:S13]  /*02f0*/  FSETP.GEU.FTZ.AND P0, PT, R0, RZ, PT ;  /* 0x000000ff0000720b */ /* 0x000fda0003f1e000 */
[----:B------:R-:W-:Y:S01]  /*0300*/  @!P0 MOV R3, 0x7fffffff ;  /* 0x7fffffff00038802 */ /* 0x000fe20000000f00 */
[----:B------:R-:W-:Y:S06]  /*0310*/  @!P0 BRA `(.L_x_3) ;  /* 0x0000000000348947 */ /* 0x000fec0003800000 */
[----:B------:R-:W-:-:S13]  /*0320*/  FSETP.GTU.FTZ.AND P0, PT, |R0|, +INF , PT ;  /* 0x7f8000000000780b */ /* 0x000fda0003f1c200 */
[----:B------:R-:W-:Y:S01]  /*0330*/  @P0 FADD.FTZ R3, R0, 1 ;  /* 0x3f80000000030421 */ /* 0x000fe20000010000 */
[----:B------:R-:W-:Y:S06]  /*0340*/  @P0 BRA `(.L_x_3) ;  /* 0x0000000000280947 */ /* 0x000fec0003800000 */
[----:B------:R-:W-:-:S13]  /*0350*/  FSETP.NEU.FTZ.AND P0, PT, |R0|, +INF , PT ;  /* 0x7f8000000000780b */ /* 0x000fda0003f1d200 */
[----:B------:R-:W-:-:S04]  /*0360*/  @P0 FFMA R4, R0, 1.84467440737095516160e+19, RZ ;  /* 0x5f80000000040823 */ /* 0x000fc800000000ff */
[----:B------:R-:W0:Y:S02]  /*0370*/  @P0 MUFU.RSQ R3, R4 ;  /* 0x0000000400030308 */ /* 0x000e240000001400 */
[----:B0-----:R-:W-:Y:S01]  /*0380*/  @P0 FMUL.FTZ R5, R4, R3 ;  /* 0x0000000304050220 */ /* 0x001fe20000410000 */
[----:B------:R-:W-:Y:S01]  /*0390*/  @P0 FMUL.FTZ R7, R3, 0.5 ;  /* 0x3f00000003070820 */ /* 0x000fe20000410000 */
[----:B------:R-:W-:Y:S02]  /*03a0*/  @!P0 MOV R3, R0 ;  /* 0x0000000000038202 */ /* 0x000fe40000000f00 */
[----:B------:R-:W-:-:S04]  /*03b0*/  @P0 FADD.FTZ R6, -R5, -RZ ;  /* 0x800000ff05060221 */ /* 0x000fc80000010100 */
[----:B------:R-:W-:-:S04]  /*03c0*/  @P0 FFMA R6, R5, R6, R4 ;  /* 0x0000000605060223 */ /* 0x000fc80000000004 */
[----:B------:R-:W-:-:S04]  /*03d0*/  @P0 FFMA R6, R6, R7, R5 ;  /* 0x0000000706060223 */ /* 0x000fc80000000005 */
[----:B------:R-:W-:-:S07]  /*03e0*/  @P0 FMUL.FTZ R3, R6, 2.3283064365386962891e-10 ;  /* 0x2f80000006030820 */ /* 0x000fce0000410000 */
.L_x_3:
[----:B------:R-:W-:Y:S01]  /*03f0*/  HFMA2 R5, -RZ, RZ, 0, 0 ;  /* 0x00000000ff057431 */ /* 0x000fe200000001ff */
[----:B------:R-:W-:-:S04]  /*0400*/  MOV R4, R8 ;  /* 0x0000000800047202 */ /* 0x000fc80000000f00 */
[----:B------:R-:W-:Y:S05]  /*0410*/  RET.REL.NODEC R4 `(_Z13device_methodPfS_Pii) ;  /* 0xfffffff804f87950 */ /* 0x000fea0003c3ffff */
.L_x_4:
[----:B------:R-:W-:-:S00]  /*0420*/  BRA `(.L_x_4) ;  /* 0xfffffffc00fc7947 */ /* 0x000fc0000383ffff */
[----:B------:R-:W-:-:S00]  /*0430*/  NOP ;  /* 0x0000000000007918 */ /* 0x000fc00000000000 */
        /* <DEDUP_REMOVED lines=12> */
.L_x_5:


//--------------------- .nv.shared.reserved.0     --------------------------
	.section	.nv.shared.reserved.0,"aw",@nobits
	.weak		__nv_reservedSMEM_offset_0_alias
	.size		__nv_reservedSMEM_offset_0_alias, 0, 64
	.other		__nv_reservedSMEM_offset_0_alias,@"STO_CUDA_RESERVED_SHARED STV_DEFAULT"
__nv_reservedSMEM_offset_0_alias:
	.zero		0
	.zero		64


//--------------------- .nv.constant0._Z13device_methodPfS_Pii --------------------------
	.section	.nv.constant0._Z13device_methodPfS_Pii,"a",@progbits
	.sectionflags	@""
	.align	4
.nv.constant0._Z13device_methodPfS_Pii:
	.zero		924


//--------------------- SYMBOLS --------------------------

	.type		.nv.reservedSmem.offset0,@object
	.size		.nv.reservedSmem.offset0,0x4
